//
// Generated by NVIDIA NVVM Compiler
//
// Compiler Build ID: CL-36424714
// Cuda compilation tools, release 13.0, V13.0.88
// Based on NVVM 20.0.0
//

.version 9.0
.target sm_100
.address_size 64

	// .globl	_Z23K_Particle01_NOCOALESCEP8Particle

.visible .entry _Z23K_Particle01_NOCOALESCEP8Particle(
	.param .u64 .ptr .align 1 _Z23K_Particle01_NOCOALESCEP8Particle_param_0
)
{
	.reg .b32 	%r<5>;
	.reg .b32 	%f<19>;
	.reg .b64 	%rd<5>;

	ld.param.u64 	%rd1, [_Z23K_Particle01_NOCOALESCEP8Particle_param_0];
	cvta.to.global.u64 	%rd2, %rd1;
	mov.u32 	%r1, %ctaid.x;
	mov.u32 	%r2, %ntid.x;
	mov.u32 	%r3, %tid.x;
	mad.lo.s32 	%r4, %r1, %r2, %r3;
	mul.wide.s32 	%rd3, %r4, 36;
	add.s64 	%rd4, %rd2, %rd3;
	ld.global.f32 	%f1, [%rd4+24];
	ld.global.f32 	%f2, [%rd4];
	add.f32 	%f3, %f1, %f2;
	ld.global.f32 	%f4, [%rd4+16];
	add.f32 	%f5, %f3, %f4;
	ld.global.f32 	%f6, [%rd4+12];
	add.f32 	%f7, %f6, %f5;
	st.global.f32 	[%rd4+12], %f7;
	ld.global.f32 	%f8, [%rd4+28];
	ld.global.f32 	%f9, [%rd4+4];
	add.f32 	%f10, %f8, %f9;
	add.f32 	%f11, %f7, %f10;
	add.f32 	%f12, %f4, %f11;
	st.global.f32 	[%rd4+16], %f12;
	ld.global.f32 	%f13, [%rd4+32];
	ld.global.f32 	%f14, [%rd4+8];
	add.f32 	%f15, %f13, %f14;
	ld.global.f32 	%f16, [%rd4+20];
	add.f32 	%f17, %f15, %f16;
	add.f32 	%f18, %f16, %f17;
	st.global.f32 	[%rd4+20], %f18;
	ret;

}
	// .globl	_Z21K_Particle01_COALESCEPfS_S_S_S_S_S_S_S_
.visible .entry _Z21K_Particle01_COALESCEPfS_S_S_S_S_S_S_S_(
	.param .u64 .ptr .align 1 _Z21K_Particle01_COALESCEPfS_S_S_S_S_S_S_S__param_0,
	.param .u64 .ptr .align 1 _Z21K_Particle01_COALESCEPfS_S_S_S_S_S_S_S__param_1,
	.param .u64 .ptr .align 1 _Z21K_Particle01_COALESCEPfS_S_S_S_S_S_S_S__param_2,
	.param .u64 .ptr .align 1 _Z21K_Particle01_COALESCEPfS_S_S_S_S_S_S_S__param_3,
	.param .u64 .ptr .align 1 _Z21K_Particle01_COALESCEPfS_S_S_S_S_S_S_S__param_4,
	.param .u64 .ptr .align 1 _Z21K_Particle01_COALESCEPfS_S_S_S_S_S_S_S__param_5,
	.param .u64 .ptr .align 1 _Z21K_Particle01_COALESCEPfS_S_S_S_S_S_S_S__param_6,
	.param .u64 .ptr .align 1 _Z21K_Particle01_COALESCEPfS_S_S_S_S_S_S_S__param_7,
	.param .u64 .ptr .align 1 _Z21K_Particle01_COALESCEPfS_S_S_S_S_S_S_S__param_8
)
{
	.reg .b32 	%r<5>;
	.reg .b32 	%f<20>;
	.reg .b64 	%rd<29>;

	ld.param.u64 	%rd1, [_Z21K_Particle01_COALESCEPfS_S_S_S_S_S_S_S__param_0];
	ld.param.u64 	%rd2, [_Z21K_Particle01_COALESCEPfS_S_S_S_S_S_S_S__param_1];
	ld.param.u64 	%rd3, [_Z21K_Particle01_COALESCEPfS_S_S_S_S_S_S_S__param_2];
	ld.param.u64 	%rd4, [_Z21K_Particle01_COALESCEPfS_S_S_S_S_S_S_S__param_3];
	ld.param.u64 	%rd5, [_Z21K_Particle01_COALESCEPfS_S_S_S_S_S_S_S__param_4];
	ld.param.u64 	%rd6, [_Z21K_Particle01_COALESCEPfS_S_S_S_S_S_S_S__param_5];
	ld.param.u64 	%rd7, [_Z21K_Particle01_COALESCEPfS_S_S_S_S_S_S_S__param_6];
	ld.param.u64 	%rd8, [_Z21K_Particle01_COALESCEPfS_S_S_S_S_S_S_S__param_7];
	ld.param.u64 	%rd9, [_Z21K_Particle01_COALESCEPfS_S_S_S_S_S_S_S__param_8];
	cvta.to.global.u64 	%rd10, %rd6;
	cvta.to.global.u64 	%rd11, %rd3;
	cvta.to.global.u64 	%rd12, %rd9;
	cvta.to.global.u64 	%rd13, %rd2;
	cvta.to.global.u64 	%rd14, %rd8;
	cvta.to.global.u64 	%rd15, %rd4;
	cvta.to.global.u64 	%rd16, %rd5;
	cvta.to.global.u64 	%rd17, %rd1;
	cvta.to.global.u64 	%rd18, %rd7;
	mov.u32 	%r1, %ctaid.x;
	mov.u32 	%r2, %ntid.x;
	mov.u32 	%r3, %tid.x;
	mad.lo.s32 	%r4, %r1, %r2, %r3;
	mul.wide.s32 	%rd19, %r4, 4;
	add.s64 	%rd20, %rd18, %rd19;
	ld.global.f32 	%f1, [%rd20];
	add.s64 	%rd21, %rd17, %rd19;
	ld.global.f32 	%f2, [%rd21];
	add.f32 	%f3, %f1, %f2;
	add.s64 	%rd22, %rd16, %rd19;
	ld.global.f32 	%f4, [%rd22];
	add.f32 	%f5, %f3, %f4;
	add.s64 	%rd23, %rd15, %rd19;
	ld.global.f32 	%f6, [%rd23];
	add.f32 	%f7, %f6, %f5;
	st.global.f32 	[%rd23], %f7;
	add.s64 	%rd24, %rd14, %rd19;
	ld.global.f32 	%f8, [%rd24];
	add.s64 	%rd25, %rd13, %rd19;
	ld.global.f32 	%f9, [%rd25];
	add.f32 	%f10, %f8, %f9;
	add.f32 	%f11, %f7, %f10;
	ld.global.f32 	%f12, [%rd22];
	add.f32 	%f13, %f12, %f11;
	st.global.f32 	[%rd22], %f13;
	add.s64 	%rd26, %rd12, %rd19;
	ld.global.f32 	%f14, [%rd26];
	add.s64 	%rd27, %rd11, %rd19;
	ld.global.f32 	%f15, [%rd27];
	add.f32 	%f16, %f14, %f15;
	add.s64 	%rd28, %rd10, %rd19;
	ld.global.f32 	%f17, [%rd28];
	add.f32 	%f18, %f16, %f17;
	add.f32 	%f19, %f17, %f18;
	st.global.f32 	[%rd28], %f19;
	ret;

}


// ===== COMPILED SASS (sm_100) =====

	.target	sm_100

	.elftype	@"ET_EXEC"


//--------------------- .note.nv.tkinfo           --------------------------
	.section	.note.nv.tkinfo,"",@"SHT_NOTE"
	.sectionflags	@"SHF_NOTE_NV_TKINFO"
	.tkinfo
        /*0018*/ 	.word	0x00000002
        /*0030*/ 	.string	""
        /*0030*/ 	.string	"ptxas"
        /*0030*/ 	.string	"Cuda compilation tools, release 13.0, V13.0.88"
        /*0030*/ 	.string	"Build cuda_13.0.r13.0/compiler.36424714_0"
        /*0030*/ 	.string	"-arch sm_100 -m 64 "



//--------------------- .note.nv.cuinfo           --------------------------
	.section	.note.nv.cuinfo,"",@"SHT_NOTE"
	.sectionflags	@"SHF_NOTE_NV_CUINFO"
        /*0018*/ 	.short	0x0002
        /*001a*/ 	.short	0x0064
        /*001c*/ 	.short	0x0082
	.zero		2


//--------------------- .nv.info                  --------------------------
	.section	.nv.info,"",@"SHT_CUDA_INFO"
	.align	4


	//----- nvinfo : EIATTR_REGCOUNT
	.align		4
        /*0000*/ 	.byte	0x04, 0x2f
        /*0002*/ 	.short	(.L_1 - .L_0)
	.align		4
.L_0:
        /*0004*/ 	.word	index@(_Z23K_Particle01_NOCOALESCEP8Particle)
        /*0008*/ 	.word	0x00000012


	//----- nvinfo : EIATTR_FRAME_SIZE
	.align		4
.L_1:
        /*000c*/ 	.byte	0x04, 0x11
        /*000e*/ 	.short	(.L_3 - .L_2)
	.align		4
.L_2:
        /*0010*/ 	.word	index@(_Z23K_Particle01_NOCOALESCEP8Particle)
        /*0014*/ 	.word	0x00000000


	//----- nvinfo : EIATTR_REGCOUNT
	.align		4
.L_3:
        /*0018*/ 	.byte	0x04, 0x2f
        /*001a*/ 	.short	(.L_5 - .L_4)
	.align		4
.L_4:
        /*001c*/ 	.word	index@(_Z21K_Particle01_COALESCEPfS_S_S_S_S_S_S_S_)
        /*0020*/ 	.word	0x00000016


	//----- nvinfo : EIATTR_FRAME_SIZE
	.align		4
.L_5:
        /*0024*/ 	.byte	0x04, 0x11
        /*0026*/ 	.short	(.L_7 - .L_6)
	.align		4
.L_6:
        /*0028*/ 	.word	index@(_Z21K_Particle01_COALESCEPfS_S_S_S_S_S_S_S_)
        /*002c*/ 	.word	0x00000000


	//----- nvinfo : EIATTR_MIN_STACK_SIZE
	.align		4
.L_7:
        /*0030*/ 	.byte	0x04, 0x12
        /*0032*/ 	.short	(.L_9 - .L_8)
	.align		4
.L_8:
        /*0034*/ 	.word	index@(_Z21K_Particle01_COALESCEPfS_S_S_S_S_S_S_S_)
        /*0038*/ 	.word	0x00000000


	//----- nvinfo : EIATTR_MIN_STACK_SIZE
	.align		4
.L_9:
        /*003c*/ 	.byte	0x04, 0x12
        /*003e*/ 	.short	(.L_11 - .L_10)
	.align		4
.L_10:
        /*0040*/ 	.word	index@(_Z23K_Particle01_NOCOALESCEP8Particle)
        /*0044*/ 	.word	0x00000000
.L_11:


//--------------------- .nv.compat                --------------------------
	.section	.nv.compat,"",@"SHT_CUDA_COMPAT_INFO"
	.align	4
        /*0000*/ 	.byte	0x02, 0x09, 0x00, 0x00, 0x02, 0x02, 0x01, 0x00, 0x02, 0x05, 0x05, 0x00, 0x03, 0x07, 0x01, 0x01
        /*0010*/ 	.byte	0x02, 0x03, 0x00, 0x00, 0x02, 0x06, 0x01, 0x00, 0x04, 0x0b, 0x08, 0x00, 0x09, 0x00, 0x00, 0x00
        /*0020*/ 	.byte	0x00, 0x00, 0x00, 0x00


//--------------------- .nv.info._Z21K_Particle01_COALESCEPfS_S_S_S_S_S_S_S_ --------------------------
	.section	.nv.info._Z21K_Particle01_COALESCEPfS_S_S_S_S_S_S_S_,"",@"SHT_CUDA_INFO"
	.sectionflags	@""
	.align	4


	//----- nvinfo : EIATTR_CUDA_API_VERSION
	.align		4
        /*0000*/ 	.byte	0x04, 0x37
        /*0002*/ 	.short	(.L_13 - .L_12)
.L_12:
        /*0004*/ 	.word	0x00000082


	//----- nvinfo : EIATTR_KPARAM_INFO
	.align		4
.L_13:
        /*0008*/ 	.byte	0x04, 0x17
        /*000a*/ 	.short	(.L_15 - .L_14)
.L_14:
        /*000c*/ 	.word	0x00000000
        /*0010*/ 	.short	0x0008
        /*0012*/ 	.short	0x0040
        /*0014*/ 	.byte	0x00, 0xf5, 0x21, 0x00


	//----- nvinfo : EIATTR_KPARAM_INFO
	.align		4
.L_15:
        /*0018*/ 	.byte	0x04, 0x17
        /*001a*/ 	.short	(.L_17 - .L_16)
.L_16:
        /*001c*/ 	.word	0x00000000
        /*0020*/ 	.short	0x0007
        /*0022*/ 	.short	0x0038
        /*0024*/ 	.byte	0x00, 0xf5, 0x21, 0x00


	//----- nvinfo : EIATTR_KPARAM_INFO
	.align		4
.L_17:
        /*0028*/ 	.byte	0x04, 0x17
        /*002a*/ 	.short	(.L_19 - .L_18)
.L_18:
        /*002c*/ 	.word	0x00000000
        /*0030*/ 	.short	0x0006
        /*0032*/ 	.short	0x0030
        /*0034*/ 	.byte	0x00, 0xf5, 0x21, 0x00


	//----- nvinfo : EIATTR_KPARAM_INFO
	.align		4
.L_19:
        /*0038*/ 	.byte	0x04, 0x17
        /*003a*/ 	.short	(.L_21 - .L_20)
.L_20:
        /*003c*/ 	.word	0x00000000
        /*0040*/ 	.short	0x0005
        /*0042*/ 	.short	0x0028
        /*0044*/ 	.byte	0x00, 0xf5, 0x21, 0x00


	//----- nvinfo : EIATTR_KPARAM_INFO
	.align		4
.L_21:
        /*0048*/ 	.byte	0x04, 0x17
        /*004a*/ 	.short	(.L_23 - .L_22)
.L_22:
        /*004c*/ 	.word	0x00000000
        /*0050*/ 	.short	0x0004
        /*0052*/ 	.short	0x0020
        /*0054*/ 	.byte	0x00, 0xf5, 0x21, 0x00


	//----- nvinfo : EIATTR_KPARAM_INFO
	.align		4
.L_23:
        /*0058*/ 	.byte	0x04, 0x17
        /*005a*/ 	.short	(.L_25 - .L_24)
.L_24:
        /*005c*/ 	.word	0x00000000
        /*0060*/ 	.short	0x0003
        /*0062*/ 	.short	0x0018
        /*0064*/ 	.byte	0x00, 0xf5, 0x21, 0x00


	//----- nvinfo : EIATTR_KPARAM_INFO
	.align		4
.L_25:
        /*0068*/ 	.byte	0x04, 0x17
        /*006a*/ 	.short	(.L_27 - .L_26)
.L_26:
        /*006c*/ 	.word	0x00000000
        /*0070*/ 	.short	0x0002
        /*0072*/ 	.short	0x0010
        /*0074*/ 	.byte	0x00, 0xf5, 0x21, 0x00


	//----- nvinfo : EIATTR_KPARAM_INFO
	.align		4
.L_27:
        /*0078*/ 	.byte	0x04, 0x17
        /*007a*/ 	.short	(.L_29 - .L_28)
.L_28:
        /*007c*/ 	.word	0x00000000
        /*0080*/ 	.short	0x0001
        /*0082*/ 	.short	0x0008
        /*0084*/ 	.byte	0x00, 0xf5, 0x21, 0x00


	//----- nvinfo : EIATTR_KPARAM_INFO
	.align		4
.L_29:
        /*0088*/ 	.byte	0x04, 0x17
        /*008a*/ 	.short	(.L_31 - .L_30)
.L_30:
        /*008c*/ 	.word	0x00000000
        /*0090*/ 	.short	0x0000
        /*0092*/ 	.short	0x0000
        /*0094*/ 	.byte	0x00, 0xf5, 0x21, 0x00


	//----- nvinfo : EIATTR_SPARSE_MMA_MASK
	.align		4
.L_31:
        /*0098*/ 	.byte	0x03, 0x50
        /*009a*/ 	.short	0x0000


	//----- nvinfo : EIATTR_MAXREG_COUNT
	.align		4
        /*009c*/ 	.byte	0x03, 0x1b
        /*009e*/ 	.short	0x00ff


	//----- nvinfo : EIATTR_MERCURY_ISA_VERSION
	.align		4
        /*00a0*/ 	.byte	0x03, 0x5f
        /*00a2*/ 	.short	0x0101


	//----- nvinfo : EIATTR_VRC_CTA_INIT_COUNT
	.align		4
        /*00a4*/ 	.byte	0x02, 0x4a
	.zero		1
	.zero		1


	//----- nvinfo : EIATTR_EXIT_INSTR_OFFSETS
	.align		4
        /*00a8*/ 	.byte	0x04, 0x1c
        /*00aa*/ 	.short	(.L_33 - .L_32)


	//   ....[0]....
.L_32:
        /*00ac*/ 	.word	0x000002e0


	//----- nvinfo : EIATTR_CBANK_PARAM_SIZE
	.align		4
.L_33:
        /*00b0*/ 	.byte	0x03, 0x19
        /*00b2*/ 	.short	0x0048


	//----- nvinfo : EIATTR_PARAM_CBANK
	.align		4
        /*00b4*/ 	.byte	0x04, 0x0a
        /*00b6*/ 	.short	(.L_35 - .L_34)
	.align		4
.L_34:
        /*00b8*/ 	.word	index@(.nv.constant0._Z21K_Particle01_COALESCEPfS_S_S_S_S_S_S_S_)
        /*00bc*/ 	.short	0x0380
        /*00be*/ 	.short	0x0048


	//----- nvinfo : EIATTR_SW_WAR
	.align		4
.L_35:
        /*00c0*/ 	.byte	0x04, 0x36
        /*00c2*/ 	.short	(.L_37 - .L_36)
.L_36:
        /*00c4*/ 	.word	0x00000008
.L_37:


//--------------------- .nv.info._Z23K_Particle01_NOCOALESCEP8Particle --------------------------
	.section	.nv.info._Z23K_Particle01_NOCOALESCEP8Particle,"",@"SHT_CUDA_INFO"
	.sectionflags	@""
	.align	4


	//----- nvinfo : EIATTR_CUDA_API_VERSION
	.align		4
        /*0000*/ 	.byte	0x04, 0x37
        /*0002*/ 	.short	(.L_39 - .L_38)
.L_38:
        /*0004*/ 	.word	0x00000082


	//----- nvinfo : EIATTR_KPARAM_INFO
	.align		4
.L_39:
        /*0008*/ 	.byte	0x04, 0x17
        /*000a*/ 	.short	(.L_41 - .L_40)
.L_40:
        /*000c*/ 	.word	0x00000000
        /*0010*/ 	.short	0x0000
        /*0012*/ 	.short	0x0000
        /*0014*/ 	.byte	0x00, 0xf5, 0x21, 0x00


	//----- nvinfo : EIATTR_SPARSE_MMA_MASK
	.align		4
.L_41:
        /*0018*/ 	.byte	0x03, 0x50
        /*001a*/ 	.short	0x0000


	//----- nvinfo : EIATTR_MAXREG_COUNT
	.align		4
        /*001c*/ 	.byte	0x03, 0x1b
        /*001e*/ 	.short	0x00ff


	//----- nvinfo : EIATTR_MERCURY_ISA_VERSION
	.align		4
        /*0020*/ 	.byte	0x03, 0x5f
        /*0022*/ 	.short	0x0101


	//----- nvinfo : EIATTR_VRC_CTA_INIT_COUNT
	.align		4
        /*0024*/ 	.byte	0x02, 0x4a
	.zero		1
	.zero		1


	//----- nvinfo : EIATTR_EXIT_INSTR_OFFSETS
	.align		4
        /*0028*/ 	.byte	0x04, 0x1c
        /*002a*/ 	.short	(.L_43 - .L_42)


	//   ....[0]....
.L_42:
        /*002c*/ 	.word	0x000001d0


	//----- nvinfo : EIATTR_CBANK_PARAM_SIZE
	.align		4
.L_43:
        /*0030*/ 	.byte	0x03, 0x19
        /*0032*/ 	.short	0x0008


	//----- nvinfo : EIATTR_PARAM_CBANK
	.align		4
        /*0034*/ 	.byte	0x04, 0x0a
        /*0036*/ 	.short	(.L_45 - .L_44)
	.align		4
.L_44:
        /*0038*/ 	.word	index@(.nv.constant0._Z23K_Particle01_NOCOALESCEP8Particle)
        /*003c*/ 	.short	0x0380
        /*003e*/ 	.short	0x0008


	//----- nvinfo : EIATTR_SW_WAR
	.align		4
.L_45:
        /*0040*/ 	.byte	0x04, 0x36
        /*0042*/ 	.short	(.L_47 - .L_46)
.L_46:
        /*0044*/ 	.word	0x00000008
.L_47:


//--------------------- .nv.callgraph             --------------------------
	.section	.nv.callgraph,"",@"SHT_CUDA_CALLGRAPH"
	.align	4
	.sectionentsize	8
	.align		4
        /*0000*/ 	.word	0x00000000
	.align		4
        /*0004*/ 	.word	0xffffffff
	.align		4
        /*0008*/ 	.word	0x00000000
	.align		4
        /*000c*/ 	.word	0xfffffffe
	.align		4
        /*0010*/ 	.word	0x00000000
	.align		4
        /*0014*/ 	.word	0xfffffffd
	.align		4
        /*0018*/ 	.word	0x00000000
	.align		4
        /*001c*/ 	.word	0xfffffffc


//--------------------- .text._Z21K_Particle01_COALESCEPfS_S_S_S_S_S_S_S_ --------------------------
	.section	.text._Z21K_Particle01_COALESCEPfS_S_S_S_S_S_S_S_,"ax",@progbits
	.align	128
        .global         _Z21K_Particle01_COALESCEPfS_S_S_S_S_S_S_S_
        .type           _Z21K_Particle01_COALESCEPfS_S_S_S_S_S_S_S_,@function
        .size           _Z21K_Particle01_COALESCEPfS_S_S_S_S_S_S_S_,(.L_x_2 - _Z21K_Particle01_COALESCEPfS_S_S_S_S_S_S_S_)
        .other          _Z21K_Particle01_COALESCEPfS_S_S_S_S_S_S_S_,@"STO_CUDA_ENTRY STV_DEFAULT"
_Z21K_Particle01_COALESCEPfS_S_S_S_S_S_S_S_:
.text._Z21K_Particle01_COALESCEPfS_S_S_S_S_S_S_S_:
[----:B------:R-:W-:Y:S01]  /*0000*/  LDC R1, c[0x0][0x37c] ;  /* 0x0000df00ff017b82 */ /* 0x000fe20000000800 */
[----:B------:R-:W0:Y:S07]  /*0010*/  S2R R11, SR_TID.X ;  /* 0x00000000000b7919 */ /* 0x000e2e0000002100 */
[----:B------:R-:W0:Y:S01]  /*0020*/  S2UR UR6, SR_CTAID.X ;  /* 0x00000000000679c3 */ /* 0x000e220000002500 */
[----:B------:R-:W1:Y:S07]  /*0030*/  LDCU.64 UR4, c[0x0][0x358] ;  /* 0x00006b00ff0477ac */ /* 0x000e6e0008000a00 */
[----:B------:R-:W0:Y:S08]  /*0040*/  LDC R0, c[0x0][0x360] ;  /* 0x0000d800ff007b82 */ /* 0x000e300000000800 */
[----:B------:R-:W2:Y:S08]  /*0050*/  LDC.64 R4, c[0x0][0x3b0] ;  /* 0x0000ec00ff047b82 */ /* 0x000eb00000000a00 */
[----:B------:R-:W3:Y:S08]  /*0060*/  LDC.64 R6, c[0x0][0x380] ;  /* 0x0000e000ff067b82 */ /* 0x000ef00000000a00 */
[----:B------:R-:W4:Y:S01]  /*0070*/  LDC.64 R2, c[0x0][0x3a0] ;  /* 0x0000e800ff027b82 */ /* 0x000f220000000a00 */
[----:B0-----:R-:W-:-:S07]  /*0080*/  IMAD R0, R0, UR6, R11 ;  /* 0x0000000600007c24 */ /* 0x001fce000f8e020b */
[----:B------:R-:W0:Y:S01]  /*0090*/  LDC.64 R8, c[0x0][0x398] ;  /* 0x0000e600ff087b82 */ /* 0x000e220000000a00 */
[----:B--2---:R-:W-:-:S06]  /*00a0*/  IMAD.WIDE R4, R0, 0x4, R4 ;  /* 0x0000000400047825 */ /* 0x004fcc00078e0204 */
[----:B-1----:R-:W2:Y:S01]  /*00b0*/  LDG.E R4, desc[UR4][R4.64] ;  /* 0x0000000404047981 */ /* 0x002ea2000c1e1900 */
[C---:B---3--:R-:W-:Y:S01]  /*00c0*/  IMAD.WIDE R6, R0.reuse, 0x4, R6 ;  /* 0x0000000400067825 */ /* 0x048fe200078e0206 */
[----:B------:R-:W1:Y:S05]  /*00d0*/  LDC.64 R10, c[0x0][0x3b8] ;  /* 0x0000ee00ff0a7b82 */ /* 0x000e6a0000000a00 */
[----:B------:R-:W2:Y:S01]  /*00e0*/  LDG.E R7, desc[UR4][R6.64] ;  /* 0x0000000406077981 */ /* 0x000ea2000c1e1900 */
[C---:B----4-:R-:W-:Y:S02]  /*00f0*/  IMAD.WIDE R2, R0.reuse, 0x4, R2 ;  /* 0x0000000400027825 */ /* 0x050fe400078e0202 */
[----:B------:R-:W3:Y:S03]  /*0100*/  LDC.64 R12, c[0x0][0x388] ;  /* 0x0000e200ff0c7b82 */ /* 0x000ee60000000a00 */
[----:B------:R-:W4:Y:S01]  /*0110*/  LDG.E R15, desc[UR4][R2.64] ;  /* 0x00000004020f7981 */ /* 0x000f22000c1e1900 */
[----:B0-----:R-:W-:-:S05]  /*0120*/  IMAD.WIDE R8, R0, 0x4, R8 ;  /* 0x0000000400087825 */ /* 0x001fca00078e0208 */
[----:B------:R-:W5:Y:S01]  /*0130*/  LDG.E R17, desc[UR4][R8.64] ;  /* 0x0000000408117981 */ /* 0x000f62000c1e1900 */
[----:B--2---:R-:W-:Y:S01]  /*0140*/  FADD R14, R4, R7 ;  /* 0x00000007040e7221 */ /* 0x004fe20000000000 */
[----:B-1----:R-:W-:Y:S01]  /*0150*/  IMAD.WIDE R4, R0, 0x4, R10 ;  /* 0x0000000400047825 */ /* 0x002fe200078e020a */
[----:B------:R-:W0:Y:S03]  /*0160*/  LDC.64 R6, c[0x0][0x3c0] ;  /* 0x0000f000ff067b82 */ /* 0x000e260000000a00 */
[----:B----4-:R-:W-:Y:S01]  /*0170*/  FADD R14, R14, R15 ;  /* 0x0000000f0e0e7221 */ /* 0x010fe20000000000 */
[----:B---3--:R-:W-:-:S04]  /*0180*/  IMAD.WIDE R10, R0, 0x4, R12 ;  /* 0x00000004000a7825 */ /* 0x008fc800078e020c */
[----:B------:R-:W1:Y:S01]  /*0190*/  LDC.64 R12, c[0x0][0x390] ;  /* 0x0000e400ff0c7b82 */ /* 0x000e620000000a00 */
[----:B-----5:R-:W-:-:S07]  /*01a0*/  FADD R17, R14, R17 ;  /* 0x000000110e117221 */ /* 0x020fce0000000000 */
[----:B------:R-:W2:Y:S01]  /*01b0*/  LDC.64 R14, c[0x0][0x3a8] ;  /* 0x0000ea00ff0e7b82 */ /* 0x000ea20000000a00 */
[----:B------:R1:W-:Y:S04]  /*01c0*/  STG.E desc[UR4][R8.64], R17 ;  /* 0x0000001108007986 */ /* 0x0003e8000c101904 */
[----:B------:R-:W3:Y:S04]  /*01d0*/  LDG.E R4, desc[UR4][R4.64] ;  /* 0x0000000404047981 */ /* 0x000ee8000c1e1900 */
[----:B------:R-:W3:Y:S04]  /*01e0*/  LDG.E R11, desc[UR4][R10.64] ;  /* 0x000000040a0b7981 */ /* 0x000ee8000c1e1900 */
[----:B------:R-:W4:Y:S01]  /*01f0*/  LDG.E R19, desc[UR4][R2.64] ;  /* 0x0000000402137981 */ /* 0x000f22000c1e1900 */
[----:B0-----:R-:W-:-:S04]  /*0200*/  IMAD.WIDE R6, R0, 0x4, R6 ;  /* 0x0000000400067825 */ /* 0x001fc800078e0206 */
[----:B-1----:R-:W-:-:S04]  /*0210*/  IMAD.WIDE R8, R0, 0x4, R12 ;  /* 0x0000000400087825 */ /* 0x002fc800078e020c */
[----:B---3--:R-:W-:-:S04]  /*0220*/  FADD R16, R4, R11 ;  /* 0x0000000b04107221 */ /* 0x008fc80000000000 */
[----:B------:R-:W-:-:S04]  /*0230*/  FADD R16, R17, R16 ;  /* 0x0000001011107221 */ /* 0x000fc80000000000 */
[----:B----4-:R-:W-:Y:S01]  /*0240*/  FADD R19, R16, R19 ;  /* 0x0000001310137221 */ /* 0x010fe20000000000 */
[----:B--2---:R-:W-:-:S04]  /*0250*/  IMAD.WIDE R4, R0, 0x4, R14 ;  /* 0x0000000400047825 */ /* 0x004fc800078e020e */
[----:B------:R-:W-:Y:S04]  /*0260*/  STG.E desc[UR4][R2.64], R19 ;  /* 0x0000001302007986 */ /* 0x000fe8000c101904 */
[----:B------:R-:W2:Y:S04]  /*0270*/  LDG.E R6, desc[UR4][R6.64] ;  /* 0x0000000406067981 */ /* 0x000ea8000c1e1900 */
[----:B------:R-:W2:Y:S04]  /*0280*/  LDG.E R9, desc[UR4][R8.64] ;  /* 0x0000000408097981 */ /* 0x000ea8000c1e1900 */
[----:B------:R-:W3:Y:S01]  /*0290*/  LDG.E R11, desc[UR4][R4.64] ;  /* 0x00000004040b7981 */ /* 0x000ee2000c1e1900 */
[----:B--2---:R-:W-:-:S04]  /*02a0*/  FADD R0, R6, R9 ;  /* 0x0000000906007221 */ /* 0x004fc80000000000 */
[----:B---3--:R-:W-:-:S04]  /*02b0*/  FADD R0, R0, R11 ;  /* 0x0000000b00007221 */ /* 0x008fc80000000000 */
[----:B------:R-:W-:-:S05]  /*02c0*/  FADD R11, R11, R0 ;  /* 0x000000000b0b7221 */ /* 0x000fca0000000000 */
[----:B------:R-:W-:Y:S01]  /*02d0*/  STG.E desc[UR4][R4.64], R11 ;  /* 0x0000000b04007986 */ /* 0x000fe2000c101904 */
[----:B------:R-:W-:Y:S05]  /*02e0*/  EXIT ;  /* 0x000000000000794d */ /* 0x000fea0003800000 */
.L_x_0:
[----:B------:R-:W-:-:S00]  /*02f0*/  BRA `(.L_x_0) ;  /* 0xfffffffc00fc7947 */ /* 0x000fc0000383ffff */
[----:B------:R-:W-:-:S00]  /*0300*/  NOP ;  /* 0x0000000000007918 */ /* 0x000fc00000000000 */
[----:B------:R-:W-:-:S00]  /*0310*/  NOP ;  /* 0x0000000000007918 */ /* 0x000fc00000000000 */
[----:B------:R-:W-:-:S00]  /*0320*/  NOP ;  /* 0x0000000000007918 */ /* 0x000fc00000000000 */
[----:B------:R-:W-:-:S00]  /*0330*/  NOP ;  /* 0x0000000000007918 */ /* 0x000fc00000000000 */
[----:B------:R-:W-:-:S00]  /*0340*/  NOP ;  /* 0x0000000000007918 */ /* 0x000fc00000000000 */
[----:B------:R-:W-:-:S00]  /*0350*/  NOP ;  /* 0x0000000000007918 */ /* 0x000fc00000000000 */
[----:B------:R-:W-:-:S00]  /*0360*/  NOP ;  /* 0x0000000000007918 */ /* 0x000fc00000000000 */
[----:B------:R-:W-:-:S00]  /*0370*/  NOP ;  /* 0x0000000000007918 */ /* 0x000fc00000000000 */
.L_x_2:


//--------------------- .text._Z23K_Particle01_NOCOALESCEP8Particle --------------------------
	.section	.text._Z23K_Particle01_NOCOALESCEP8Particle,"ax",@progbits
	.align	128
        .global         _Z23K_Particle01_NOCOALESCEP8Particle
        .type           _Z23K_Particle01_NOCOALESCEP8Particle,@function
        .size           _Z23K_Particle01_NOCOALESCEP8Particle,(.L_x_3 - _Z23K_Particle01_NOCOALESCEP8Particle)
        .other          _Z23K_Particle01_NOCOALESCEP8Particle,@"STO_CUDA_ENTRY STV_DEFAULT"
_Z23K_Particle01_NOCOALESCEP8Particle:
.text._Z23K_Particle01_NOCOALESCEP8Particle:
[----:B------:R-:W-:Y:S01]  /*0000*/  LDC R1, c[0x0][0x37c] ;  /* 0x0000df00ff017b82 */ /* 0x000fe20000000800 */
[----:B------:R-:W0:Y:S07]  /*0010*/  S2R R0, SR_TID.X ;  /* 0x0000000000007919 */ /* 0x000e2e0000002100 */
[----:B------:R-:W0:Y:S01]  /*0020*/  S2UR UR6, SR_CTAID.X ;  /* 0x00000000000679c3 */ /* 0x000e220000002500 */
[----:B------:R-:W1:Y:S07]  /*0030*/  LDCU.64 UR4, c[0x0][0x358] ;  /* 0x00006b00ff0477ac */ /* 0x000e6e0008000a00 */
[----:B------:R-:W0:Y:S08]  /*0040*/  LDC R5, c[0x0][0x360] ;  /* 0x0000d800ff057b82 */ /* 0x000e300000000800 */
[----:B------:R-:W2:Y:S01]  /*0050*/  LDC.64 R2, c[0x0][0x380] ;  /* 0x0000e000ff027b82 */ /* 0x000ea20000000a00 */
[----:B0-----:R-:W-:-:S04]  /*0060*/  IMAD R5, R5, UR6, R0 ;  /* 0x0000000605057c24 */ /* 0x001fc8000f8e0200 */
[----:B--2---:R-:W-:-:S05]  /*0070*/  IMAD.WIDE R2, R5, 0x24, R2 ;  /* 0x0000002405027825 */ /* 0x004fca00078e0202 */
[----:B-1----:R-:W2:Y:S04]  /*0080*/  LDG.E R0, desc[UR4][R2.64+0x18] ;  /* 0x0000180402007981 */ /* 0x002ea8000c1e1900 */
[----:B------:R-:W2:Y:S04]  /*0090*/  LDG.E R5, desc[UR4][R2.64] ;  /* 0x0000000402057981 */ /* 0x000ea8000c1e1900 */
[----:B------:R-:W3:Y:S04]  /*00a0*/  LDG.E R7, desc[UR4][R2.64+0x10] ;  /* 0x0000100402077981 */ /* 0x000ee8000c1e1900 */
[----:B------:R-:W4:Y:S04]  /*00b0*/  LDG.E R9, desc[UR4][R2.64+0xc] ;  /* 0x00000c0402097981 */ /* 0x000f28000c1e1900 */
[----:B------:R-:W5:Y:S04]  /*00c0*/  LDG.E R4, desc[UR4][R2.64+0x1c] ;  /* 0x00001c0402047981 */ /* 0x000f68000c1e1900 */
[----:B------:R-:W5:Y:S04]  /*00d0*/  LDG.E R6, desc[UR4][R2.64+0x20] ;  /* 0x0000200402067981 */ /* 0x000f68000c1e1900 */
[----:B------:R-:W5:Y:S04]  /*00e0*/  LDG.E R13, desc[UR4][R2.64+0x8] ;  /* 0x00000804020d7981 */ /* 0x000f68000c1e1900 */
[----:B------:R-:W5:Y:S04]  /*00f0*/  LDG.E R11, desc[UR4][R2.64+0x4] ;  /* 0x00000404020b7981 */ /* 0x000f68000c1e1900 */
[----:B------:R-:W5:Y:S01]  /*0100*/  LDG.E R15, desc[UR4][R2.64+0x14] ;  /* 0x00001404020f7981 */ /* 0x000f62000c1e1900 */
[----:B--2---:R-:W-:-:S04]  /*0110*/  FADD R0, R0, R5 ;  /* 0x0000000500007221 */ /* 0x004fc80000000000 */
[----:B---3--:R-:W-:-:S04]  /*0120*/  FADD R0, R0, R7 ;  /* 0x0000000700007221 */ /* 0x008fc80000000000 */
[----:B----4-:R-:W-:-:S05]  /*0130*/  FADD R9, R0, R9 ;  /* 0x0000000900097221 */ /* 0x010fca0000000000 */
[----:B------:R-:W-:Y:S01]  /*0140*/  STG.E desc[UR4][R2.64+0xc], R9 ;  /* 0x00000c0902007986 */ /* 0x000fe2000c101904 */
[----:B-----5:R-:W-:Y:S01]  /*0150*/  FADD R6, R6, R13 ;  /* 0x0000000d06067221 */ /* 0x020fe20000000000 */
[----:B------:R-:W-:-:S03]  /*0160*/  FADD R4, R4, R11 ;  /* 0x0000000b04047221 */ /* 0x000fc60000000000 */
[----:B------:R-:W-:Y:S01]  /*0170*/  FADD R6, R6, R15 ;  /* 0x0000000f06067221 */ /* 0x000fe20000000000 */
[----:B------:R-:W-:-:S03]  /*0180*/  FADD R4, R9, R4 ;  /* 0x0000000409047221 */ /* 0x000fc60000000000 */
[----:B------:R-:W-:Y:S01]  /*0190*/  FADD R15, R15, R6 ;  /* 0x000000060f0f7221 */ /* 0x000fe20000000000 */
[----:B------:R-:W-:-:S04]  /*01a0*/  FADD R7, R7, R4 ;  /* 0x0000000407077221 */ /* 0x000fc80000000000 */
[----:B------:R-:W-:Y:S04]  /*01b0*/  STG.E desc[UR4][R2.64+0x14], R15 ;  /* 0x0000140f02007986 */ /* 0x000fe8000c101904 */
[----:B------:R-:W-:Y:S01]  /*01c0*/  STG.E desc[UR4][R2.64+0x10], R7 ;  /* 0x0000100702007986 */ /* 0x000fe2000c101904 */
[----:B------:R-:W-:Y:S05]  /*01d0*/  EXIT ;  /* 0x000000000000794d */ /* 0x000fea0003800000 */
.L_x_1:
        /* <DEDUP_REMOVED lines=10> */
.L_x_3:


//--------------------- .nv.shared.reserved.0     --------------------------
	.section	.nv.shared.reserved.0,"aw",@nobits
	.weak		__nv_reservedSMEM_offset_0_alias
	.size		__nv_reservedSMEM_offset_0_alias, 0, 64
	.other		__nv_reservedSMEM_offset_0_alias,@"STO_CUDA_RESERVED_SHARED STV_DEFAULT"
__nv_reservedSMEM_offset_0_alias:
	.zero		0
	.zero		64


//--------------------- .nv.constant0._Z21K_Particle01_COALESCEPfS_S_S_S_S_S_S_S_ --------------------------
	.section	.nv.constant0._Z21K_Particle01_COALESCEPfS_S_S_S_S_S_S_S_,"a",@progbits
	.sectionflags	@""
	.align	4
.nv.constant0._Z21K_Particle01_COALESCEPfS_S_S_S_S_S_S_S_:
	.zero		968


//--------------------- .nv.constant0._Z23K_Particle01_NOCOALESCEP8Particle --------------------------
	.section	.nv.constant0._Z23K_Particle01_NOCOALESCEP8Particle,"a",@progbits
	.sectionflags	@""
	.align	4
.nv.constant0._Z23K_Particle01_NOCOALESCEP8Particle:
	.zero		904


//--------------------- SYMBOLS --------------------------

	.type		.nv.reservedSmem.offset0,@object
	.size		.nv.reservedSmem.offset0,0x4
